//
// Generated by NVIDIA NVVM Compiler
//
// Compiler Build ID: CL-36424714
// Cuda compilation tools, release 13.0, V13.0.88
// Based on NVVM 20.0.0
//

.version 9.0
.target sm_100
.address_size 64

	// .globl	_Z13updatePhotonsP6Photonmf
.const .align 4 .b8 blackHolePos[12];
.const .align 4 .f32 blackHoleMass;

.visible .entry _Z13updatePhotonsP6Photonmf(
	.param .u64 .ptr .align 1 _Z13updatePhotonsP6Photonmf_param_0,
	.param .u64 _Z13updatePhotonsP6Photonmf_param_1,
	.param .f32 _Z13updatePhotonsP6Photonmf_param_2
)
{
	.reg .pred 	%p<2>;
	.reg .b32 	%r<5>;
	.reg .b32 	%f<29>;
	.reg .b64 	%rd<6>;

	ld.param.u64 	%rd2, [_Z13updatePhotonsP6Photonmf_param_0];
	ld.param.u64 	%rd3, [_Z13updatePhotonsP6Photonmf_param_1];
	ld.param.f32 	%f1, [_Z13updatePhotonsP6Photonmf_param_2];
	mov.u32 	%r1, %ctaid.x;
	mov.u32 	%r2, %ntid.x;
	mov.u32 	%r3, %tid.x;
	mad.lo.s32 	%r4, %r1, %r2, %r3;
	cvt.s64.s32 	%rd1, %r4;
	setp.le.u64 	%p1, %rd3, %rd1;
	@%p1 bra 	$L__BB0_2;
	cvta.to.global.u64 	%rd4, %rd2;
	ld.const.f32 	%f2, [blackHolePos];
	ld.const.f32 	%f3, [blackHolePos+4];
	ld.const.f32 	%f4, [blackHolePos+8];
	ld.const.f32 	%f5, [blackHoleMass];
	mad.lo.s64 	%rd5, %rd1, 24, %rd4;
	ld.global.f32 	%f6, [%rd5];
	ld.global.f32 	%f7, [%rd5+4];
	ld.global.f32 	%f8, [%rd5+8];
	sub.f32 	%f9, %f2, %f6;
	sub.f32 	%f10, %f3, %f7;
	sub.f32 	%f11, %f4, %f8;
	mul.f32 	%f12, %f10, %f10;
	fma.rn.f32 	%f13, %f9, %f9, %f12;
	fma.rn.f32 	%f14, %f11, %f11, %f13;
	add.f32 	%f15, %f14, 0f3A83126F;
	div.rn.f32 	%f16, %f5, %f15;
	mul.f32 	%f17, %f9, %f16;
	mul.f32 	%f18, %f10, %f16;
	mul.f32 	%f19, %f11, %f16;
	ld.global.f32 	%f20, [%rd5+12];
	fma.rn.f32 	%f21, %f1, %f17, %f20;
	ld.global.f32 	%f22, [%rd5+16];
	fma.rn.f32 	%f23, %f1, %f18, %f22;
	ld.global.f32 	%f24, [%rd5+20];
	fma.rn.f32 	%f25, %f1, %f19, %f24;
	st.global.f32 	[%rd5+12], %f21;
	st.global.f32 	[%rd5+16], %f23;
	st.global.f32 	[%rd5+20], %f25;
	fma.rn.f32 	%f26, %f1, %f21, %f6;
	fma.rn.f32 	%f27, %f1, %f23, %f7;
	fma.rn.f32 	%f28, %f1, %f25, %f8;
	st.global.f32 	[%rd5], %f26;
	st.global.f32 	[%rd5+4], %f27;
	st.global.f32 	[%rd5+8], %f28;
$L__BB0_2:
	ret;

}
	// .globl	_Z13renderPhotonsPhP6Photonmmm
.visible .entry _Z13renderPhotonsPhP6Photonmmm(
	.param .u64 .ptr .align 1 _Z13renderPhotonsPhP6Photonmmm_param_0,
	.param .u64 .ptr .align 1 _Z13renderPhotonsPhP6Photonmmm_param_1,
	.param .u64 _Z13renderPhotonsPhP6Photonmmm_param_2,
	.param .u64 _Z13renderPhotonsPhP6Photonmmm_param_3,
	.param .u64 _Z13renderPhotonsPhP6Photonmmm_param_4
)
{
	.reg .pred 	%p<11>;
	.reg .b16 	%rs<2>;
	.reg .b32 	%r<10>;
	.reg .b32 	%f<3>;
	.reg .b64 	%rd<14>;

	ld.param.u64 	%rd2, [_Z13renderPhotonsPhP6Photonmmm_param_0];
	ld.param.u64 	%rd3, [_Z13renderPhotonsPhP6Photonmmm_param_1];
	ld.param.u64 	%rd6, [_Z13renderPhotonsPhP6Photonmmm_param_2];
	ld.param.u64 	%rd4, [_Z13renderPhotonsPhP6Photonmmm_param_3];
	ld.param.u64 	%rd5, [_Z13renderPhotonsPhP6Photonmmm_param_4];
	mov.u32 	%r3, %ctaid.x;
	mov.u32 	%r4, %ntid.x;
	mov.u32 	%r5, %tid.x;
	mad.lo.s32 	%r6, %r3, %r4, %r5;
	cvt.s64.s32 	%rd1, %r6;
	setp.le.u64 	%p1, %rd6, %rd1;
	@%p1 bra 	$L__BB1_3;
	cvta.to.global.u64 	%rd7, %rd3;
	mad.lo.s64 	%rd8, %rd1, 24, %rd7;
	ld.global.f32 	%f1, [%rd8];
	cvt.rzi.s32.f32 	%r1, %f1;
	ld.global.f32 	%f2, [%rd8+4];
	cvt.rzi.s32.f32 	%r2, %f2;
	setp.gt.s32 	%p2, %r1, -1;
	cvt.s64.s32 	%rd9, %r1;
	setp.gt.u64 	%p3, %rd4, %rd9;
	and.pred  	%p4, %p2, %p3;
	setp.gt.s32 	%p5, %r2, -1;
	cvt.s64.s32 	%rd10, %r2;
	setp.gt.u64 	%p6, %rd5, %rd10;
	and.pred  	%p7, %p5, %p6;
	and.pred  	%p9, %p4, %p7;
	not.pred 	%p10, %p9;
	@%p10 bra 	$L__BB1_3;
	cvt.u32.u64 	%r7, %rd4;
	mad.lo.s32 	%r8, %r2, %r7, %r1;
	shl.b32 	%r9, %r8, 2;
	cvt.s64.s32 	%rd11, %r9;
	cvta.to.global.u64 	%rd12, %rd2;
	add.s64 	%rd13, %rd12, %rd11;
	mov.b16 	%rs1, 255;
	st.global.u8 	[%rd13], %rs1;
	st.global.u8 	[%rd13+1], %rs1;
	st.global.u8 	[%rd13+2], %rs1;
	st.global.u8 	[%rd13+3], %rs1;
$L__BB1_3:
	ret;

}


// ===== COMPILED SASS (sm_100) =====

	.target	sm_100

	.elftype	@"ET_EXEC"


//--------------------- .note.nv.tkinfo           --------------------------
	.section	.note.nv.tkinfo,"",@"SHT_NOTE"
	.sectionflags	@"SHF_NOTE_NV_TKINFO"
	.tkinfo
        /*0018*/ 	.word	0x00000002
        /*0030*/ 	.string	""
        /*0030*/ 	.string	"ptxas"
        /*0030*/ 	.string	"Cuda compilation tools, release 13.0, V13.0.88"
        /*0030*/ 	.string	"Build cuda_13.0.r13.0/compiler.36424714_0"
        /*0030*/ 	.string	"-arch sm_100 -m 64 "



//--------------------- .note.nv.cuinfo           --------------------------
	.section	.note.nv.cuinfo,"",@"SHT_NOTE"
	.sectionflags	@"SHF_NOTE_NV_CUINFO"
        /*0018*/ 	.short	0x0002
        /*001a*/ 	.short	0x0064
        /*001c*/ 	.short	0x0082
	.zero		2


//--------------------- .nv.info                  --------------------------
	.section	.nv.info,"",@"SHT_CUDA_INFO"
	.align	4


	//----- nvinfo : EIATTR_REGCOUNT
	.align		4
        /*0000*/ 	.byte	0x04, 0x2f
        /*0002*/ 	.short	(.L_3 - .L_2)
	.align		4
.L_2:
        /*0004*/ 	.word	index@(_Z13updatePhotonsP6Photonmf)
        /*0008*/ 	.word	0x00000018


	//----- nvinfo : EIATTR_FRAME_SIZE
	.align		4
.L_3:
        /*000c*/ 	.byte	0x04, 0x11
        /*000e*/ 	.short	(.L_5 - .L_4)
	.align		4
.L_4:
        /*0010*/ 	.word	index@($__internal_0_$__cuda_sm3x_div_rn_noftz_f32_slowpath)
        /*0014*/ 	.word	0x00000000


	//----- nvinfo : EIATTR_FRAME_SIZE
	.align		4
.L_5:
        /*0018*/ 	.byte	0x04, 0x11
        /*001a*/ 	.short	(.L_7 - .L_6)
	.align		4
.L_6:
        /*001c*/ 	.word	index@(_Z13updatePhotonsP6Photonmf)
        /*0020*/ 	.word	0x00000000


	//----- nvinfo : EIATTR_REGCOUNT
	.align		4
.L_7:
        /*0024*/ 	.byte	0x04, 0x2f
        /*0026*/ 	.short	(.L_9 - .L_8)
	.align		4
.L_8:
        /*0028*/ 	.word	index@(_Z13renderPhotonsPhP6Photonmmm)
        /*002c*/ 	.word	0x0000000a


	//----- nvinfo : EIATTR_FRAME_SIZE
	.align		4
.L_9:
        /*0030*/ 	.byte	0x04, 0x11
        /*0032*/ 	.short	(.L_11 - .L_10)
	.align		4
.L_10:
        /*0034*/ 	.word	index@(_Z13renderPhotonsPhP6Photonmmm)
        /*0038*/ 	.word	0x00000000


	//----- nvinfo : EIATTR_MIN_STACK_SIZE
	.align		4
.L_11:
        /*003c*/ 	.byte	0x04, 0x12
        /*003e*/ 	.short	(.L_13 - .L_12)
	.align		4
.L_12:
        /*0040*/ 	.word	index@(_Z13renderPhotonsPhP6Photonmmm)
        /*0044*/ 	.word	0x00000000


	//----- nvinfo : EIATTR_MIN_STACK_SIZE
	.align		4
.L_13:
        /*0048*/ 	.byte	0x04, 0x12
        /*004a*/ 	.short	(.L_15 - .L_14)
	.align		4
.L_14:
        /*004c*/ 	.word	index@(_Z13updatePhotonsP6Photonmf)
        /*0050*/ 	.word	0x00000000
.L_15:


//--------------------- .nv.compat                --------------------------
	.section	.nv.compat,"",@"SHT_CUDA_COMPAT_INFO"
	.align	4
        /*0000*/ 	.byte	0x02, 0x09, 0x00, 0x00, 0x02, 0x02, 0x01, 0x00, 0x02, 0x05, 0x05, 0x00, 0x03, 0x07, 0x01, 0x01
        /*0010*/ 	.byte	0x02, 0x03, 0x00, 0x00, 0x02, 0x06, 0x01, 0x00, 0x04, 0x0b, 0x08, 0x00, 0x01, 0x00, 0x00, 0x00
        /*0020*/ 	.byte	0x00, 0x00, 0x00, 0x00


//--------------------- .nv.info._Z13renderPhotonsPhP6Photonmmm --------------------------
	.section	.nv.info._Z13renderPhotonsPhP6Photonmmm,"",@"SHT_CUDA_INFO"
	.sectionflags	@""
	.align	4


	//----- nvinfo : EIATTR_CUDA_API_VERSION
	.align		4
        /*0000*/ 	.byte	0x04, 0x37
        /*0002*/ 	.short	(.L_17 - .L_16)
.L_16:
        /*0004*/ 	.word	0x00000082


	//----- nvinfo : EIATTR_KPARAM_INFO
	.align		4
.L_17:
        /*0008*/ 	.byte	0x04, 0x17
        /*000a*/ 	.short	(.L_19 - .L_18)
.L_18:
        /*000c*/ 	.word	0x00000000
        /*0010*/ 	.short	0x0004
        /*0012*/ 	.short	0x0020
        /*0014*/ 	.byte	0x00, 0xf0, 0x21, 0x00


	//----- nvinfo : EIATTR_KPARAM_INFO
	.align		4
.L_19:
        /*0018*/ 	.byte	0x04, 0x17
        /*001a*/ 	.short	(.L_21 - .L_20)
.L_20:
        /*001c*/ 	.word	0x00000000
        /*0020*/ 	.short	0x0003
        /*0022*/ 	.short	0x0018
        /*0024*/ 	.byte	0x00, 0xf0, 0x21, 0x00


	//----- nvinfo : EIATTR_KPARAM_INFO
	.align		4
.L_21:
        /*0028*/ 	.byte	0x04, 0x17
        /*002a*/ 	.short	(.L_23 - .L_22)
.L_22:
        /*002c*/ 	.word	0x00000000
        /*0030*/ 	.short	0x0002
        /*0032*/ 	.short	0x0010
        /*0034*/ 	.byte	0x00, 0xf0, 0x21, 0x00


	//----- nvinfo : EIATTR_KPARAM_INFO
	.align		4
.L_23:
        /*0038*/ 	.byte	0x04, 0x17
        /*003a*/ 	.short	(.L_25 - .L_24)
.L_24:
        /*003c*/ 	.word	0x00000000
        /*0040*/ 	.short	0x0001
        /*0042*/ 	.short	0x0008
        /*0044*/ 	.byte	0x00, 0xf5, 0x21, 0x00


	//----- nvinfo : EIATTR_KPARAM_INFO
	.align		4
.L_25:
        /*0048*/ 	.byte	0x04, 0x17
        /*004a*/ 	.short	(.L_27 - .L_26)
.L_26:
        /*004c*/ 	.word	0x00000000
        /*0050*/ 	.short	0x0000
        /*0052*/ 	.short	0x0000
        /*0054*/ 	.byte	0x00, 0xf5, 0x21, 0x00


	//----- nvinfo : EIATTR_SPARSE_MMA_MASK
	.align		4
.L_27:
        /*0058*/ 	.byte	0x03, 0x50
        /*005a*/ 	.short	0x0000


	//----- nvinfo : EIATTR_MAXREG_COUNT
	.align		4
        /*005c*/ 	.byte	0x03, 0x1b
        /*005e*/ 	.short	0x00ff


	//----- nvinfo : EIATTR_MERCURY_ISA_VERSION
	.align		4
        /*0060*/ 	.byte	0x03, 0x5f
        /*0062*/ 	.short	0x0101


	//----- nvinfo : EIATTR_VRC_CTA_INIT_COUNT
	.align		4
        /*0064*/ 	.byte	0x02, 0x4a
	.zero		1
	.zero		1


	//----- nvinfo : EIATTR_EXIT_INSTR_OFFSETS
	.align		4
        /*0068*/ 	.byte	0x04, 0x1c
        /*006a*/ 	.short	(.L_29 - .L_28)


	//   ....[0]....
.L_28:
        /*006c*/ 	.word	0x00000090


	//   ....[1]....
        /*0070*/ 	.word	0x000001e0


	//   ....[2]....
        /*0074*/ 	.word	0x000002a0


	//----- nvinfo : EIATTR_CBANK_PARAM_SIZE
	.align		4
.L_29:
        /*0078*/ 	.byte	0x03, 0x19
        /*007a*/ 	.short	0x0028


	//----- nvinfo : EIATTR_PARAM_CBANK
	.align		4
        /*007c*/ 	.byte	0x04, 0x0a
        /*007e*/ 	.short	(.L_31 - .L_30)
	.align		4
.L_30:
        /*0080*/ 	.word	index@(.nv.constant0._Z13renderPhotonsPhP6Photonmmm)
        /*0084*/ 	.short	0x0380
        /*0086*/ 	.short	0x0028


	//----- nvinfo : EIATTR_SW_WAR
	.align		4
.L_31:
        /*0088*/ 	.byte	0x04, 0x36
        /*008a*/ 	.short	(.L_33 - .L_32)
.L_32:
        /*008c*/ 	.word	0x00000008
.L_33:


//--------------------- .nv.info._Z13updatePhotonsP6Photonmf --------------------------
	.section	.nv.info._Z13updatePhotonsP6Photonmf,"",@"SHT_CUDA_INFO"
	.sectionflags	@""
	.align	4


	//----- nvinfo : EIATTR_CUDA_API_VERSION
	.align		4
        /*0000*/ 	.byte	0x04, 0x37
        /*0002*/ 	.short	(.L_35 - .L_34)
.L_34:
        /*0004*/ 	.word	0x00000082


	//----- nvinfo : EIATTR_KPARAM_INFO
	.align		4
.L_35:
        /*0008*/ 	.byte	0x04, 0x17
        /*000a*/ 	.short	(.L_37 - .L_36)
.L_36:
        /*000c*/ 	.word	0x00000000
        /*0010*/ 	.short	0x0002
        /*0012*/ 	.short	0x0010
        /*0014*/ 	.byte	0x00, 0xf0, 0x11, 0x00


	//----- nvinfo : EIATTR_KPARAM_INFO
	.align		4
.L_37:
        /*0018*/ 	.byte	0x04, 0x17
        /*001a*/ 	.short	(.L_39 - .L_38)
.L_38:
        /*001c*/ 	.word	0x00000000
        /*0020*/ 	.short	0x0001
        /*0022*/ 	.short	0x0008
        /*0024*/ 	.byte	0x00, 0xf0, 0x21, 0x00


	//----- nvinfo : EIATTR_KPARAM_INFO
	.align		4
.L_39:
        /*0028*/ 	.byte	0x04, 0x17
        /*002a*/ 	.short	(.L_41 - .L_40)
.L_40:
        /*002c*/ 	.word	0x00000000
        /*0030*/ 	.short	0x0000
        /*0032*/ 	.short	0x0000
        /*0034*/ 	.byte	0x00, 0xf5, 0x21, 0x00


	//----- nvinfo : EIATTR_SPARSE_MMA_MASK
	.align		4
.L_41:
        /*0038*/ 	.byte	0x03, 0x50
        /*003a*/ 	.short	0x0000


	//----- nvinfo : EIATTR_MAXREG_COUNT
	.align		4
        /*003c*/ 	.byte	0x03, 0x1b
        /*003e*/ 	.short	0x00ff


	//----- nvinfo : EIATTR_MERCURY_ISA_VERSION
	.align		4
        /*0040*/ 	.byte	0x03, 0x5f
        /*0042*/ 	.short	0x0101


	//----- nvinfo : EIATTR_VRC_CTA_INIT_COUNT
	.align		4
        /*0044*/ 	.byte	0x02, 0x4a
	.zero		1
	.zero		1


	//----- nvinfo : EIATTR_EXIT_INSTR_OFFSETS
	.align		4
        /*0048*/ 	.byte	0x04, 0x1c
        /*004a*/ 	.short	(.L_43 - .L_42)


	//   ....[0]....
.L_42:
        /*004c*/ 	.word	0x00000090


	//   ....[1]....
        /*0050*/ 	.word	0x000003b0


	//----- nvinfo : EIATTR_CRS_STACK_SIZE
	.align		4
.L_43:
        /*0054*/ 	.byte	0x04, 0x1e
        /*0056*/ 	.short	(.L_45 - .L_44)
.L_44:
        /*0058*/ 	.word	0x00000000


	//----- nvinfo : EIATTR_CBANK_PARAM_SIZE
	.align		4
.L_45:
        /*005c*/ 	.byte	0x03, 0x19
        /*005e*/ 	.short	0x0014


	//----- nvinfo : EIATTR_PARAM_CBANK
	.align		4
        /*0060*/ 	.byte	0x04, 0x0a
        /*0062*/ 	.short	(.L_47 - .L_46)
	.align		4
.L_46:
        /*0064*/ 	.word	index@(.nv.constant0._Z13updatePhotonsP6Photonmf)
        /*0068*/ 	.short	0x0380
        /*006a*/ 	.short	0x0014


	//----- nvinfo : EIATTR_SW_WAR
	.align		4
.L_47:
        /*006c*/ 	.byte	0x04, 0x36
        /*006e*/ 	.short	(.L_49 - .L_48)
.L_48:
        /*0070*/ 	.word	0x00000008
.L_49:


//--------------------- .nv.callgraph             --------------------------
	.section	.nv.callgraph,"",@"SHT_CUDA_CALLGRAPH"
	.align	4
	.sectionentsize	8
	.align		4
        /*0000*/ 	.word	0x00000000
	.align		4
        /*0004*/ 	.word	0xffffffff
	.align		4
        /*0008*/ 	.word	0x00000000
	.align		4
        /*000c*/ 	.word	0xfffffffe
	.align		4
        /*0010*/ 	.word	0x00000000
	.align		4
        /*0014*/ 	.word	0xfffffffd
	.align		4
        /*0018*/ 	.word	0x00000000
	.align		4
        /*001c*/ 	.word	0xfffffffc


//--------------------- .nv.constant3             --------------------------
	.section	.nv.constant3,"a",@progbits
	.align	4
.nv.constant3:
	.type		blackHolePos,@object
	.size		blackHolePos,(blackHoleMass - blackHolePos)
blackHolePos:
	.zero		12
	.type		blackHoleMass,@object
	.size		blackHoleMass,(.L_1 - blackHoleMass)
blackHoleMass:
	.zero		4
.L_1:


//--------------------- .text._Z13renderPhotonsPhP6Photonmmm --------------------------
	.section	.text._Z13renderPhotonsPhP6Photonmmm,"ax",@progbits
	.align	128
        .global         _Z13renderPhotonsPhP6Photonmmm
        .type           _Z13renderPhotonsPhP6Photonmmm,@function
        .size           _Z13renderPhotonsPhP6Photonmmm,(.L_x_16 - _Z13renderPhotonsPhP6Photonmmm)
        .other          _Z13renderPhotonsPhP6Photonmmm,@"STO_CUDA_ENTRY STV_DEFAULT"
_Z13renderPhotonsPhP6Photonmmm:
.text._Z13renderPhotonsPhP6Photonmmm:
[----:B------:R-:W-:Y:S01]  /*0000*/  LDC R1, c[0x0][0x37c] ;  /* 0x0000df00ff017b82 */ /* 0x000fe20000000800 */
[----:B------:R-:W0:Y:S07]  /*0010*/  S2R R0, SR_TID.X ;  /* 0x0000000000007919 */ /* 0x000e2e0000002100 */
[----:B------:R-:W0:Y:S01]  /*0020*/  S2UR UR4, SR_CTAID.X ;  /* 0x00000000000479c3 */ /* 0x000e220000002500 */
[----:B------:R-:W1:Y:S07]  /*0030*/  LDCU.64 UR6, c[0x0][0x390] ;  /* 0x00007200ff0677ac */ /* 0x000e6e0008000a00 */
[----:B------:R-:W0:Y:S02]  /*0040*/  LDC R5, c[0x0][0x360] ;  /* 0x0000d800ff057b82 */ /* 0x000e240000000800 */
[----:B0-----:R-:W-:-:S05]  /*0050*/  IMAD R5, R5, UR4, R0 ;  /* 0x0000000405057c24 */ /* 0x001fca000f8e0200 */
[----:B-1----:R-:W-:Y:S02]  /*0060*/  ISETP.GE.U32.AND P0, PT, R5, UR6, PT ;  /* 0x0000000605007c0c */ /* 0x002fe4000bf06070 */
[----:B------:R-:W-:-:S04]  /*0070*/  SHF.R.S32.HI R0, RZ, 0x1f, R5 ;  /* 0x0000001fff007819 */ /* 0x000fc80000011405 */
[----:B------:R-:W-:-:S13]  /*0080*/  ISETP.GE.U32.AND.EX P0, PT, R0, UR7, PT, P0 ;  /* 0x0000000700007c0c */ /* 0x000fda000bf06100 */
[----:B------:R-:W-:Y:S05]  /*0090*/  @P0 EXIT ;  /* 0x000000000000094d */ /* 0x000fea0003800000 */
[----:B------:R-:W0:Y:S01]  /*00a0*/  LDC.64 R2, c[0x0][0x388] ;  /* 0x0000e200ff027b82 */ /* 0x000e220000000a00 */
[----:B------:R-:W1:Y:S01]  /*00b0*/  LDCU.64 UR4, c[0x0][0x358] ;  /* 0x00006b00ff0477ac */ /* 0x000e620008000a00 */
[----:B------:R-:W-:Y:S01]  /*00c0*/  IMAD R7, R0, 0x18, RZ ;  /* 0x0000001800077824 */ /* 0x000fe200078e02ff */
[----:B------:R-:W2:Y:S01]  /*00d0*/  LDCU.64 UR6, c[0x0][0x398] ;  /* 0x00007300ff0677ac */ /* 0x000ea20008000a00 */
[----:B------:R-:W3:Y:S01]  /*00e0*/  LDCU.64 UR8, c[0x0][0x3a0] ;  /* 0x00007400ff0877ac */ /* 0x000ee20008000a00 */
[----:B0-----:R-:W-:-:S04]  /*00f0*/  IMAD.WIDE.U32 R2, R5, 0x18, R2 ;  /* 0x0000001805027825 */ /* 0x001fc800078e0002 */
[----:B------:R-:W-:-:S05]  /*0100*/  IMAD.IADD R3, R3, 0x1, R7 ;  /* 0x0000000103037824 */ /* 0x000fca00078e0207 */
[----:B-1----:R-:W4:Y:S04]  /*0110*/  LDG.E R0, desc[UR4][R2.64] ;  /* 0x0000000402007981 */ /* 0x002f28000c1e1900 */
[----:B------:R-:W5:Y:S01]  /*0120*/  LDG.E R4, desc[UR4][R2.64+0x4] ;  /* 0x0000040402047981 */ /* 0x000f62000c1e1900 */
[----:B----4-:R-:W2:Y:S08]  /*0130*/  F2I.TRUNC.NTZ R0, R0 ;  /* 0x0000000000007305 */ /* 0x010eb0000020f100 */
[----:B-----5:R-:W3:Y:S01]  /*0140*/  F2I.TRUNC.NTZ R5, R4 ;  /* 0x0000000400057305 */ /* 0x020ee2000020f100 */
[----:B--2---:R-:W-:-:S02]  /*0150*/  ISETP.GE.U32.AND P1, PT, R0, UR6, PT ;  /* 0x0000000600007c0c */ /* 0x004fc4000bf26070 */
[----:B------:R-:W-:-:S04]  /*0160*/  SHF.R.S32.HI R6, RZ, 0x1f, R0 ;  /* 0x0000001fff067819 */ /* 0x000fc80000011400 */
[----:B------:R-:W-:Y:S02]  /*0170*/  ISETP.GE.U32.AND.EX P1, PT, R6, UR7, PT, P1 ;  /* 0x0000000706007c0c */ /* 0x000fe4000bf26110 */
[----:B---3--:R-:W-:Y:S02]  /*0180*/  ISETP.GE.U32.AND P0, PT, R5, UR8, PT ;  /* 0x0000000805007c0c */ /* 0x008fe4000bf06070 */
[----:B------:R-:W-:Y:S02]  /*0190*/  SHF.R.S32.HI R7, RZ, 0x1f, R5 ;  /* 0x0000001fff077819 */ /* 0x000fe40000011405 */
[----:B------:R-:W-:Y:S02]  /*01a0*/  ISETP.GT.AND P1, PT, R0, -0x1, !P1 ;  /* 0xffffffff0000780c */ /* 0x000fe40004f24270 */
[----:B------:R-:W-:-:S04]  /*01b0*/  ISETP.GE.U32.AND.EX P0, PT, R7, UR9, PT, P0 ;  /* 0x0000000907007c0c */ /* 0x000fc8000bf06100 */
[----:B------:R-:W-:-:S04]  /*01c0*/  ISETP.GT.AND P0, PT, R5, -0x1, !P0 ;  /* 0xffffffff0500780c */ /* 0x000fc80004704270 */
[----:B------:R-:W-:-:S13]  /*01d0*/  PLOP3.LUT P0, PT, P1, P0, PT, 0x80, 0x8 ;  /* 0x000000000008781c */ /* 0x000fda0000f01070 */
[----:B------:R-:W-:Y:S05]  /*01e0*/  @!P0 EXIT ;  /* 0x000000000000894d */ /* 0x000fea0003800000 */
[----:B------:R-:W0:Y:S01]  /*01f0*/  LDCU.64 UR8, c[0x0][0x380] ;  /* 0x00007000ff0877ac */ /* 0x000e220008000a00 */
[----:B------:R-:W-:Y:S02]  /*0200*/  IMAD R0, R5, UR6, R0 ;  /* 0x0000000605007c24 */ /* 0x000fe4000f8e0200 */
[----:B------:R-:W-:Y:S02]  /*0210*/  IMAD.MOV.U32 R4, RZ, RZ, 0xff ;  /* 0x000000ffff047424 */ /* 0x000fe400078e00ff */
[----:B------:R-:W-:-:S05]  /*0220*/  IMAD.SHL.U32 R0, R0, 0x4, RZ ;  /* 0x0000000400007824 */ /* 0x000fca00078e00ff */
[----:B0-----:R-:W-:-:S04]  /*0230*/  IADD3 R2, P0, PT, R0, UR8, RZ ;  /* 0x0000000800027c10 */ /* 0x001fc8000ff1e0ff */
[----:B------:R-:W-:Y:S02]  /*0240*/  LEA.HI.X.SX32 R3, R0, UR9, 0x1, P0 ;  /* 0x0000000900037c11 */ /* 0x000fe400080f0eff */
[----:B------:R-:W-:-:S05]  /*0250*/  PRMT R0, R4, 0x7610, R0 ;  /* 0x0000761004007816 */ /* 0x000fca0000000000 */
[----:B------:R-:W-:Y:S04]  /*0260*/  STG.E.U8 desc[UR4][R2.64], R0 ;  /* 0x0000000002007986 */ /* 0x000fe8000c101104 */
[----:B------:R-:W-:Y:S04]  /*0270*/  STG.E.U8 desc[UR4][R2.64+0x1], R0 ;  /* 0x0000010002007986 */ /* 0x000fe8000c101104 */
[----:B------:R-:W-:Y:S04]  /*0280*/  STG.E.U8 desc[UR4][R2.64+0x2], R0 ;  /* 0x0000020002007986 */ /* 0x000fe8000c101104 */
[----:B------:R-:W-:Y:S01]  /*0290*/  STG.E.U8 desc[UR4][R2.64+0x3], R0 ;  /* 0x0000030002007986 */ /* 0x000fe2000c101104 */
[----:B------:R-:W-:Y:S05]  /*02a0*/  EXIT ;  /* 0x000000000000794d */ /* 0x000fea0003800000 */
.L_x_0:
[----:B------:R-:W-:-:S00]  /*02b0*/  BRA `(.L_x_0) ;  /* 0xfffffffc00fc7947 */ /* 0x000fc0000383ffff */
[----:B------:R-:W-:-:S00]  /*02c0*/  NOP ;  /* 0x0000000000007918 */ /* 0x000fc00000000000 */
        /* <DEDUP_REMOVED lines=11> */
.L_x_16:


//--------------------- .text._Z13updatePhotonsP6Photonmf --------------------------
	.section	.text._Z13updatePhotonsP6Photonmf,"ax",@progbits
	.align	128
        .global         _Z13updatePhotonsP6Photonmf
        .type           _Z13updatePhotonsP6Photonmf,@function
        .size           _Z13updatePhotonsP6Photonmf,(.L_x_15 - _Z13updatePhotonsP6Photonmf)
        .other          _Z13updatePhotonsP6Photonmf,@"STO_CUDA_ENTRY STV_DEFAULT"
_Z13updatePhotonsP6Photonmf:
.text._Z13updatePhotonsP6Photonmf:
        /* <DEDUP_REMOVED lines=13> */
[----:B------:R-:W2:Y:S01]  /*00d0*/  LDCU.128 UR8, c[0x3][URZ] ;  /* 0x00c00000ff0877ac */ /* 0x000ea20008000c00 */
[----:B0-----:R-:W-:-:S04]  /*00e0*/  IMAD.WIDE.U32 R4, R3, 0x18, R4 ;  /* 0x0000001803047825 */ /* 0x001fc800078e0004 */
[----:B------:R-:W-:-:S05]  /*00f0*/  IMAD.IADD R5, R5, 0x1, R7 ;  /* 0x0000000105057824 */ /* 0x000fca00078e0207 */
[----:B-1----:R-:W3:Y:S04]  /*0100*/  LDG.E R2, desc[UR4][R4.64+0x4] ;  /* 0x0000040404027981 */ /* 0x002ee8000c1e1900 */
[----:B------:R-:W4:Y:S04]  /*0110*/  LDG.E R6, desc[UR4][R4.64] ;  /* 0x0000000404067981 */ /* 0x000f28000c1e1900 */
[----:B------:R-:W5:Y:S01]  /*0120*/  LDG.E R7, desc[UR4][R4.64+0x8] ;  /* 0x0000080404077981 */ /* 0x000f62000c1e1900 */
[----:B--2---:R-:W-:Y:S01]  /*0130*/  IMAD.U32 R11, RZ, RZ, UR11 ;  /* 0x0000000bff0b7e24 */ /* 0x004fe2000f8e00ff */
[----:B------:R-:W-:Y:S01]  /*0140*/  BSSY.RECONVERGENT B0, `(.L_x_1) ;  /* 0x0000013000007945 */ /* 0x000fe20003800200 */
[----:B---3--:R-:W-:Y:S01]  /*0150*/  FADD R9, -R2, UR9 ;  /* 0x0000000902097e21 */ /* 0x008fe20008000100 */
[----:B----4-:R-:W-:-:S03]  /*0160*/  FADD R10, -R6, UR8 ;  /* 0x00000008060a7e21 */ /* 0x010fc60008000100 */
[----:B------:R-:W-:Y:S01]  /*0170*/  FMUL R3, R9, R9 ;  /* 0x0000000909037220 */ /* 0x000fe20000400000 */
[----:B-----5:R-:W-:-:S03]  /*0180*/  FADD R8, -R7, UR10 ;  /* 0x0000000a07087e21 */ /* 0x020fc60008000100 */
[----:B------:R-:W-:-:S04]  /*0190*/  FFMA R3, R10, R10, R3 ;  /* 0x0000000a0a037223 */ /* 0x000fc80000000003 */
[----:B------:R-:W-:-:S04]  /*01a0*/  FFMA R3, R8, R8, R3 ;  /* 0x0000000808037223 */ /* 0x000fc80000000003 */
[----:B------:R-:W-:-:S04]  /*01b0*/  FADD R14, R3, 0.0010000000474974513054 ;  /* 0x3a83126f030e7421 */ /* 0x000fc80000000000 */
[----:B------:R-:W0:Y:S08]  /*01c0*/  MUFU.RCP R3, R14 ;  /* 0x0000000e00037308 */ /* 0x000e300000001000 */
[----:B------:R-:W1:Y:S01]  /*01d0*/  FCHK P0, R11, R14 ;  /* 0x0000000e0b007302 */ /* 0x000e620000000000 */
[----:B0-----:R-:W-:-:S04]  /*01e0*/  FFMA R0, -R14, R3, 1 ;  /* 0x3f8000000e007423 */ /* 0x001fc80000000103 */
[----:B------:R-:W-:-:S04]  /*01f0*/  FFMA R0, R3, R0, R3 ;  /* 0x0000000003007223 */ /* 0x000fc80000000003 */
[----:B------:R-:W-:-:S04]  /*0200*/  FFMA R3, R0, UR11, RZ ;  /* 0x0000000b00037c23 */ /* 0x000fc800080000ff */
[----:B------:R-:W-:-:S04]  /*0210*/  FFMA R12, -R14, R3, UR11 ;  /* 0x0000000b0e0c7e23 */ /* 0x000fc80008000103 */
[----:B------:R-:W-:Y:S01]  /*0220*/  FFMA R3, R0, R12, R3 ;  /* 0x0000000c00037223 */ /* 0x000fe20000000003 */
[----:B-1----:R-:W-:Y:S06]  /*0230*/  @!P0 BRA `(.L_x_2) ;  /* 0x00000000000c8947 */ /* 0x002fec0003800000 */
[----:B------:R-:W-:-:S07]  /*0240*/  MOV R12, 0x260 ;  /* 0x00000260000c7802 */ /* 0x000fce0000000f00 */
[----:B------:R-:W-:Y:S05]  /*0250*/  CALL.REL.NOINC `($__internal_0_$__cuda_sm3x_div_rn_noftz_f32_slowpath) ;  /* 0x0000000000587944 */ /* 0x000fea0003c00000 */
[----:B------:R-:W-:-:S07]  /*0260*/  IMAD.MOV.U32 R3, RZ, RZ, R0 ;  /* 0x000000ffff037224 */ /* 0x000fce00078e0000 */
.L_x_2:
[----:B------:R-:W-:Y:S05]  /*0270*/  BSYNC.RECONVERGENT B0 ;  /* 0x0000000000007941 */ /* 0x000fea0003800200 */
.L_x_1:
[----:B------:R-:W2:Y:S01]  /*0280*/  LDG.E R11, desc[UR4][R4.64+0xc] ;  /* 0x00000c04040b7981 */ /* 0x000ea2000c1e1900 */
[----:B------:R-:W2:Y:S03]  /*0290*/  LDCU UR6, c[0x0][0x390] ;  /* 0x00007200ff0677ac */ /* 0x000ea60008000800 */
[----:B------:R-:W3:Y:S04]  /*02a0*/  LDG.E R0, desc[UR4][R4.64+0x10] ;  /* 0x0000100404007981 */ /* 0x000ee8000c1e1900 */
[----:B------:R-:W4:Y:S01]  /*02b0*/  LDG.E R12, desc[UR4][R4.64+0x14] ;  /* 0x00001404040c7981 */ /* 0x000f22000c1e1900 */
[-C--:B------:R-:W-:Y:S01]  /*02c0*/  FMUL R10, R10, R3.reuse ;  /* 0x000000030a0a7220 */ /* 0x080fe20000400000 */
[-C--:B------:R-:W-:Y:S01]  /*02d0*/  FMUL R9, R9, R3.reuse ;  /* 0x0000000309097220 */ /* 0x080fe20000400000 */
[----:B------:R-:W-:-:S02]  /*02e0*/  FMUL R3, R8, R3 ;  /* 0x0000000308037220 */ /* 0x000fc40000400000 */
[----:B--2---:R-:W-:Y:S01]  /*02f0*/  FFMA R11, R10, UR6, R11 ;  /* 0x000000060a0b7c23 */ /* 0x004fe2000800000b */
[----:B---3--:R-:W-:-:S04]  /*0300*/  FFMA R9, R9, UR6, R0 ;  /* 0x0000000609097c23 */ /* 0x008fc80008000000 */
[----:B------:R-:W-:Y:S01]  /*0310*/  STG.E desc[UR4][R4.64+0xc], R11 ;  /* 0x00000c0b04007986 */ /* 0x000fe2000c101904 */
[----:B----4-:R-:W-:Y:S01]  /*0320*/  FFMA R12, R3, UR6, R12 ;  /* 0x00000006030c7c23 */ /* 0x010fe2000800000c */
[----:B------:R-:W-:Y:S01]  /*0330*/  FFMA R3, R11, UR6, R6 ;  /* 0x000000060b037c23 */ /* 0x000fe20008000006 */
[----:B------:R-:W-:Y:S01]  /*0340*/  FFMA R13, R9, UR6, R2 ;  /* 0x00000006090d7c23 */ /* 0x000fe20008000002 */
[----:B------:R-:W-:Y:S01]  /*0350*/  STG.E desc[UR4][R4.64+0x10], R9 ;  /* 0x0000100904007986 */ /* 0x000fe2000c101904 */
[----:B------:R-:W-:-:S03]  /*0360*/  FFMA R7, R12, UR6, R7 ;  /* 0x000000060c077c23 */ /* 0x000fc60008000007 */
[----:B------:R-:W-:Y:S04]  /*0370*/  STG.E desc[UR4][R4.64], R3 ;  /* 0x0000000304007986 */ /* 0x000fe8000c101904 */
[----:B------:R-:W-:Y:S04]  /*0380*/  STG.E desc[UR4][R4.64+0x4], R13 ;  /* 0x0000040d04007986 */ /* 0x000fe8000c101904 */
[----:B------:R-:W-:Y:S04]  /*0390*/  STG.E desc[UR4][R4.64+0x14], R12 ;  /* 0x0000140c04007986 */ /* 0x000fe8000c101904 */
[----:B------:R-:W-:Y:S01]  /*03a0*/  STG.E desc[UR4][R4.64+0x8], R7 ;  /* 0x0000080704007986 */ /* 0x000fe2000c101904 */
[----:B------:R-:W-:Y:S05]  /*03b0*/  EXIT ;  /* 0x000000000000794d */ /* 0x000fea0003800000 */
        .weak           $__internal_0_$__cuda_sm3x_div_rn_noftz_f32_slowpath
        .type           $__internal_0_$__cuda_sm3x_div_rn_noftz_f32_slowpath,@function
        .size           $__internal_0_$__cuda_sm3x_div_rn_noftz_f32_slowpath,(.L_x_15 - $__internal_0_$__cuda_sm3x_div_rn_noftz_f32_slowpath)
$__internal_0_$__cuda_sm3x_div_rn_noftz_f32_slowpath:
[----:B------:R-:W0:Y:S01]  /*03c0*/  LDC R3, c[0x3][0xc] ;  /* 0x00c00300ff037b82 */ /* 0x000e220000000800 */
[----:B------:R-:W-:Y:S01]  /*03d0*/  SHF.R.U32.HI R13, RZ, 0x17, R14 ;  /* 0x00000017ff0d7819 */ /* 0x000fe2000001160e */
[----:B------:R-:W1:Y:S01]  /*03e0*/  LDCU UR6, c[0x3][0xc] ;  /* 0x00c00180ff0677ac */ /* 0x000e620008000800 */
[----:B------:R-:W-:Y:S02]  /*03f0*/  BSSY.RECONVERGENT B1, `(.L_x_3) ;  /* 0x0000064000017945 */ /* 0x000fe40003800200 */
[----:B------:R-:W-:-:S05]  /*0400*/  LOP3.LUT R13, R13, 0xff, RZ, 0xc0, !PT ;  /* 0x000000ff0d0d7812 */ /* 0x000fca00078ec0ff */
[----:B------:R-:W-:-:S05]  /*0410*/  VIADD R18, R13, 0xffffffff ;  /* 0xffffffff0d127836 */ /* 0x000fca0000000000 */
[----:B------:R-:W-:Y:S01]  /*0420*/  ISETP.GT.U32.AND P0, PT, R18, 0xfd, PT ;  /* 0x000000fd1200780c */ /* 0x000fe20003f04070 */
[----:B-1----:R-:W-:Y:S01]  /*0430*/  IMAD.U32 R16, RZ, RZ, UR6 ;  /* 0x00000006ff107e24 */ /* 0x002fe2000f8e00ff */
[----:B0-----:R-:W-:-:S04]  /*0440*/  SHF.R.U32.HI R0, RZ, 0x17, R3 ;  /* 0x00000017ff007819 */ /* 0x001fc80000011603 */
[----:B------:R-:W-:-:S04]  /*0450*/  LOP3.LUT R15, R0, 0xff, RZ, 0xc0, !PT ;  /* 0x000000ff000f7812 */ /* 0x000fc800078ec0ff */
[----:B------:R-:W-:-:S04]  /*0460*/  IADD3 R17, PT, PT, R15, -0x1, RZ ;  /* 0xffffffff0f117810 */ /* 0x000fc80007ffe0ff */
[----:B------:R-:W-:-:S13]  /*0470*/  ISETP.GT.U32.OR P0, PT, R17, 0xfd, P0 ;  /* 0x000000fd1100780c */ /* 0x000fda0000704470 */
[----:B------:R-:W-:Y:S01]  /*0480*/  @!P0 IMAD.MOV.U32 R11, RZ, RZ, RZ ;  /* 0x000000ffff0b8224 */ /* 0x000fe200078e00ff */
[----:B------:R-:W-:Y:S06]  /*0490*/  @!P0 BRA `(.L_x_4) ;  /* 0x0000000000608947 */ /* 0x000fec0003800000 */
[----:B------:R-:W-:Y:S01]  /*04a0*/  FSETP.GTU.FTZ.AND P0, PT, |R3|, +INF , PT ;  /* 0x7f8000000300780b */ /* 0x000fe20003f1c200 */
[----:B------:R-:W-:Y:S01]  /*04b0*/  IMAD.MOV.U32 R0, RZ, RZ, R14 ;  /* 0x000000ffff007224 */ /* 0x000fe200078e000e */
[----:B------:R-:W-:-:S04]  /*04c0*/  FSETP.GTU.FTZ.AND P1, PT, |R14|, +INF , PT ;  /* 0x7f8000000e00780b */ /* 0x000fc80003f3c200 */
[----:B------:R-:W-:-:S13]  /*04d0*/  PLOP3.LUT P0, PT, P0, P1, PT, 0xf8, 0x8f ;  /* 0x00000000008f781c */ /* 0x000fda0000703f70 */
[----:B------:R-:W-:Y:S05]  /*04e0*/  @P0 BRA `(.L_x_5) ;  /* 0x00000004004c0947 */ /* 0x000fea0003800000 */
[----:B------:R-:W-:-:S13]  /*04f0*/  LOP3.LUT P0, RZ, R14, 0x7fffffff, R16, 0xc8, !PT ;  /* 0x7fffffff0eff7812 */ /* 0x000fda000780c810 */
[----:B------:R-:W-:Y:S05]  /*0500*/  @!P0 BRA `(.L_x_6) ;  /* 0x00000004003c8947 */ /* 0x000fea0003800000 */
[C---:B------:R-:W-:Y:S02]  /*0510*/  FSETP.NEU.FTZ.AND P2, PT, |R3|.reuse, +INF , PT ;  /* 0x7f8000000300780b */ /* 0x040fe40003f5d200 */
[----:B------:R-:W-:Y:S02]  /*0520*/  FSETP.NEU.FTZ.AND P1, PT, |R0|, +INF , PT ;  /* 0x7f8000000000780b */ /* 0x000fe40003f3d200 */
[----:B------:R-:W-:-:S11]  /*0530*/  FSETP.NEU.FTZ.AND P0, PT, |R3|, +INF , PT ;  /* 0x7f8000000300780b */ /* 0x000fd60003f1d200 */
[----:B------:R-:W-:Y:S05]  /*0540*/  @!P1 BRA !P2, `(.L_x_6) ;  /* 0x00000004002c9947 */ /* 0x000fea0005000000 */
[----:B------:R-:W-:-:S04]  /*0550*/  LOP3.LUT P2, RZ, R16, 0x7fffffff, RZ, 0xc0, !PT ;  /* 0x7fffffff10ff7812 */ /* 0x000fc8000784c0ff */
[----:B------:R-:W-:-:S13]  /*0560*/  PLOP3.LUT P1, PT, P1, P2, PT, 0x2f, 0xf2 ;  /* 0x0000000000f2781c */ /* 0x000fda0000f24577 */
[----:B------:R-:W-:Y:S05]  /*0570*/  @P1 BRA `(.L_x_7) ;  /* 0x0000000400181947 */ /* 0x000fea0003800000 */
[----:B------:R-:W-:-:S04]  /*0580*/  LOP3.LUT P1, RZ, R14, 0x7fffffff, RZ, 0xc0, !PT ;  /* 0x7fffffff0eff7812 */ /* 0x000fc8000782c0ff */
[----:B------:R-:W-:-:S13]  /*0590*/  PLOP3.LUT P0, PT, P0, P1, PT, 0x2f, 0xf2 ;  /* 0x0000000000f2781c */ /* 0x000fda0000702577 */
[----:B------:R-:W-:Y:S05]  /*05a0*/  @P0 BRA `(.L_x_8) ;  /* 0x0000000400000947 */ /* 0x000fea0003800000 */
[----:B------:R-:W-:Y:S02]  /*05b0*/  ISETP.GE.AND P0, PT, R17, RZ, PT ;  /* 0x000000ff1100720c */ /* 0x000fe40003f06270 */
[----:B------:R-:W-:-:S11]  /*05c0*/  ISETP.GE.AND P1, PT, R18, RZ, PT ;  /* 0x000000ff1200720c */ /* 0x000fd60003f26270 */
[----:B------:R-:W-:Y:S01]  /*05d0*/  @P0 MOV R11, RZ ;  /* 0x000000ff000b0202 */ /* 0x000fe20000000f00 */
[----:B------:R-:W-:Y:S02]  /*05e0*/  @!P0 IMAD.MOV.U32 R11, RZ, RZ, -0x40 ;  /* 0xffffffc0ff0b8424 */ /* 0x000fe400078e00ff */
[----:B------:R-:W-:Y:S01]  /*05f0*/  @!P0 FFMA R16, R3, 1.84467440737095516160e+19, RZ ;  /* 0x5f80000003108823 */ /* 0x000fe200000000ff */
[----:B------:R-:W-:Y:S01]  /*0600*/  @!P1 FFMA R14, R0, 1.84467440737095516160e+19, RZ ;  /* 0x5f800000000e9823 */ /* 0x000fe200000000ff */
[----:B------:R-:W-:-:S07]  /*0610*/  @!P1 VIADD R11, R11, 0x40 ;  /* 0x000000400b0b9836 */ /* 0x000fce0000000000 */
.L_x_4:
[----:B------:R-:W-:Y:S01]  /*0620*/  LEA R3, R13, 0xc0800000, 0x17 ;  /* 0xc08000000d037811 */ /* 0x000fe200078eb8ff */
[----:B------:R-:W-:Y:S01]  /*0630*/  BSSY.RECONVERGENT B2, `(.L_x_9) ;  /* 0x0000036000027945 */ /* 0x000fe20003800200 */
[----:B------:R-:W-:-:S03]  /*0640*/  IADD3 R15, PT, PT, R15, -0x7f, RZ ;  /* 0xffffff810f0f7810 */ /* 0x000fc60007ffe0ff */
[----:B------:R-:W-:Y:S02]  /*0650*/  IMAD.IADD R3, R14, 0x1, -R3 ;  /* 0x000000010e037824 */ /* 0x000fe400078e0a03 */
[----:B------:R-:W-:Y:S02]  /*0660*/  IMAD R0, R15, -0x800000, R16 ;  /* 0xff8000000f007824 */ /* 0x000fe400078e0210 */
[----:B------:R-:W0:Y:S01]  /*0670*/  MUFU.RCP R14, R3 ;  /* 0x00000003000e7308 */ /* 0x000e220000001000 */
[----:B------:R-:W-:-:S04]  /*0680*/  FADD.FTZ R17, -R3, -RZ ;  /* 0x800000ff03117221 */ /* 0x000fc80000010100 */
[----:B0-----:R-:W-:-:S04]  /*0690*/  FFMA R19, R14, R17, 1 ;  /* 0x3f8000000e137423 */ /* 0x001fc80000000011 */
[----:B------:R-:W-:-:S04]  /*06a0*/  FFMA R21, R14, R19, R14 ;  /* 0x000000130e157223 */ /* 0x000fc8000000000e */
[----:B------:R-:W-:-:S04]  /*06b0*/  FFMA R14, R0, R21, RZ ;  /* 0x00000015000e7223 */ /* 0x000fc800000000ff */
[----:B------:R-:W-:-:S04]  /*06c0*/  FFMA R19, R17, R14, R0 ;  /* 0x0000000e11137223 */ /* 0x000fc80000000000 */
[----:B------:R-:W-:Y:S01]  /*06d0*/  FFMA R16, R21, R19, R14 ;  /* 0x0000001315107223 */ /* 0x000fe2000000000e */
[----:B------:R-:W-:-:S03]  /*06e0*/  IADD3 R14, PT, PT, R15, 0x7f, -R13 ;  /* 0x0000007f0f0e7810 */ /* 0x000fc60007ffe80d */
[----:B------:R-:W-:Y:S02]  /*06f0*/  FFMA R17, R17, R16, R0 ;  /* 0x0000001011117223 */ /* 0x000fe40000000000 */
[----:B------:R-:W-:Y:S02]  /*0700*/  IMAD.IADD R14, R14, 0x1, R11 ;  /* 0x000000010e0e7824 */ /* 0x000fe400078e020b */
[----:B------:R-:W-:-:S05]  /*0710*/  FFMA R0, R21, R17, R16 ;  /* 0x0000001115007223 */ /* 0x000fca0000000010 */
[----:B------:R-:W-:-:S04]  /*0720*/  SHF.R.U32.HI R3, RZ, 0x17, R0 ;  /* 0x00000017ff037819 */ /* 0x000fc80000011600 */
[----:B------:R-:W-:-:S05]  /*0730*/  LOP3.LUT R3, R3, 0xff, RZ, 0xc0, !PT ;  /* 0x000000ff03037812 */ /* 0x000fca00078ec0ff */
[----:B------:R-:W-:-:S04]  /*0740*/  IMAD.IADD R13, R3, 0x1, R14 ;  /* 0x00000001030d7824 */ /* 0x000fc800078e020e */
[----:B------:R-:W-:-:S05]  /*0750*/  VIADD R3, R13, 0xffffffff ;  /* 0xffffffff0d037836 */ /* 0x000fca0000000000 */
[----:B------:R-:W-:-:S13]  /*0760*/  ISETP.GE.U32.AND P0, PT, R3, 0xfe, PT ;  /* 0x000000fe0300780c */ /* 0x000fda0003f06070 */
[----:B------:R-:W-:Y:S05]  /*0770*/  @!P0 BRA `(.L_x_10) ;  /* 0x0000000000808947 */ /* 0x000fea0003800000 */
[----:B------:R-:W-:-:S13]  /*0780*/  ISETP.GT.AND P0, PT, R13, 0xfe, PT ;  /* 0x000000fe0d00780c */ /* 0x000fda0003f04270 */
[----:B------:R-:W-:Y:S05]  /*0790*/  @P0 BRA `(.L_x_11) ;  /* 0x00000000006c0947 */ /* 0x000fea0003800000 */
[----:B------:R-:W-:-:S13]  /*07a0*/  ISETP.GE.AND P0, PT, R13, 0x1, PT ;  /* 0x000000010d00780c */ /* 0x000fda0003f06270 */
[----:B------:R-:W-:Y:S05]  /*07b0*/  @P0 BRA `(.L_x_12) ;  /* 0x0000000000740947 */ /* 0x000fea0003800000 */
[----:B------:R-:W-:Y:S02]  /*07c0*/  ISETP.GE.AND P0, PT, R13, -0x18, PT ;  /* 0xffffffe80d00780c */ /* 0x000fe40003f06270 */
[----:B------:R-:W-:-:S11]  /*07d0*/  LOP3.LUT R0, R0, 0x80000000, RZ, 0xc0, !PT ;  /* 0x8000000000007812 */ /* 0x000fd600078ec0ff */
[----:B------:R-:W-:Y:S05]  /*07e0*/  @!P0 BRA `(.L_x_12) ;  /* 0x0000000000688947 */ /* 0x000fea0003800000 */
[CCC-:B------:R-:W-:Y:S01]  /*07f0*/  FFMA.RZ R3, R21.reuse, R17.reuse, R16.reuse ;  /* 0x0000001115037223 */ /* 0x1c0fe2000000c010 */
[-CC-:B------:R-:W-:Y:S01]  /*0800*/  FFMA.RM R14, R21, R17.reuse, R16.reuse ;  /* 0x00000011150e7223 */ /* 0x180fe20000004010 */
[C---:B------:R-:W-:Y:S02]  /*0810*/  ISETP.NE.AND P2, PT, R13.reuse, RZ, PT ;  /* 0x000000ff0d00720c */ /* 0x040fe40003f45270 */
[----:B------:R-:W-:Y:S02]  /*0820*/  ISETP.NE.AND P1, PT, R13, RZ, PT ;  /* 0x000000ff0d00720c */ /* 0x000fe40003f25270 */
[----:B------:R-:W-:Y:S01]  /*0830*/  LOP3.LUT R11, R3, 0x7fffff, RZ, 0xc0, !PT ;  /* 0x007fffff030b7812 */ /* 0x000fe200078ec0ff */
[----:B------:R-:W-:Y:S01]  /*0840*/  FFMA.RP R3, R21, R17, R16 ;  /* 0x0000001115037223 */ /* 0x000fe20000008010 */
[----:B------:R-:W-:Y:S01]  /*0850*/  IADD3 R16, PT, PT, R13, 0x20, RZ ;  /* 0x000000200d107810 */ /* 0x000fe20007ffe0ff */
[----:B------:R-:W-:Y:S01]  /*0860*/  IMAD.MOV R13, RZ, RZ, -R13 ;  /* 0x000000ffff0d7224 */ /* 0x000fe200078e0a0d */
[----:B------:R-:W-:-:S02]  /*0870*/  LOP3.LUT R11, R11, 0x800000, RZ, 0xfc, !PT ;  /* 0x008000000b0b7812 */ /* 0x000fc400078efcff */
[----:B------:R-:W-:Y:S02]  /*0880*/  FSETP.NEU.FTZ.AND P0, PT, R3, R14, PT ;  /* 0x0000000e0300720b */ /* 0x000fe40003f1d000 */
[----:B------:R-:W-:Y:S02]  /*0890*/  SHF.L.U32 R16, R11, R16, RZ ;  /* 0x000000100b107219 */ /* 0x000fe400000006ff */
[----:B------:R-:W-:Y:S02]  /*08a0*/  SEL R14, R13, RZ, P2 ;  /* 0x000000ff0d0e7207 */ /* 0x000fe40001000000 */
[----:B------:R-:W-:Y:S02]  /*08b0*/  ISETP.NE.AND P1, PT, R16, RZ, P1 ;  /* 0x000000ff1000720c */ /* 0x000fe40000f25270 */
[----:B------:R-:W-:Y:S02]  /*08c0*/  SHF.R.U32.HI R14, RZ, R14, R11 ;  /* 0x0000000eff0e7219 */ /* 0x000fe4000001160b */
[----:B------:R-:W-:-:S02]  /*08d0*/  PLOP3.LUT P0, PT, P0, P1, PT, 0xf8, 0x8f ;  /* 0x00000000008f781c */ /* 0x000fc40000703f70 */
[----:B------:R-:W-:Y:S02]  /*08e0*/  SHF.R.U32.HI R16, RZ, 0x1, R14 ;  /* 0x00000001ff107819 */ /* 0x000fe4000001160e */
[----:B------:R-:W-:-:S04]  /*08f0*/  SEL R3, RZ, 0x1, !P0 ;  /* 0x00000001ff037807 */ /* 0x000fc80004000000 */
[----:B------:R-:W-:-:S04]  /*0900*/  LOP3.LUT R3, R3, 0x1, R16, 0xf8, !PT ;  /* 0x0000000103037812 */ /* 0x000fc800078ef810 */
[----:B------:R-:W-:-:S05]  /*0910*/  LOP3.LUT R3, R3, R14, RZ, 0xc0, !PT ;  /* 0x0000000e03037212 */ /* 0x000fca00078ec0ff */
[----:B------:R-:W-:-:S05]  /*0920*/  IMAD.IADD R3, R16, 0x1, R3 ;  /* 0x0000000110037824 */ /* 0x000fca00078e0203 */
[----:B------:R-:W-:Y:S01]  /*0930*/  LOP3.LUT R0, R3, R0, RZ, 0xfc, !PT ;  /* 0x0000000003007212 */ /* 0x000fe200078efcff */
[----:B------:R-:W-:Y:S06]  /*0940*/  BRA `(.L_x_12) ;  /* 0x0000000000107947 */ /* 0x000fec0003800000 */
.L_x_11:
[----:B------:R-:W-:-:S04]  /*0950*/  LOP3.LUT R0, R0, 0x80000000, RZ, 0xc0, !PT ;  /* 0x8000000000007812 */ /* 0x000fc800078ec0ff */
[----:B------:R-:W-:Y:S01]  /*0960*/  LOP3.LUT R0, R0, 0x7f800000, RZ, 0xfc, !PT ;  /* 0x7f80000000007812 */ /* 0x000fe200078efcff */
[----:B------:R-:W-:Y:S06]  /*0970*/  BRA `(.L_x_12) ;  /* 0x0000000000047947 */ /* 0x000fec0003800000 */
.L_x_10:
[----:B------:R-:W-:-:S07]  /*0980*/  LEA R0, R14, R0, 0x17 ;  /* 0x000000000e007211 */ /* 0x000fce00078eb8ff */
.L_x_12:
[----:B------:R-:W-:Y:S05]  /*0990*/  BSYNC.RECONVERGENT B2 ;  /* 0x0000000000027941 */ /* 0x000fea0003800200 */
.L_x_9:
[----:B------:R-:W-:Y:S05]  /*09a0*/  BRA `(.L_x_13) ;  /* 0x0000000000207947 */ /* 0x000fea0003800000 */
.L_x_8:
[----:B------:R-:W-:-:S04]  /*09b0*/  LOP3.LUT R0, R14, 0x80000000, R16, 0x48, !PT ;  /* 0x800000000e007812 */ /* 0x000fc800078e4810 */
[----:B------:R-:W-:Y:S01]  /*09c0*/  LOP3.LUT R0, R0, 0x7f800000, RZ, 0xfc, !PT ;  /* 0x7f80000000007812 */ /* 0x000fe200078efcff */
[----:B------:R-:W-:Y:S06]  /*09d0*/  BRA `(.L_x_13) ;  /* 0x0000000000147947 */ /* 0x000fec0003800000 */
.L_x_7:
[----:B------:R-:W-:Y:S01]  /*09e0*/  LOP3.LUT R0, R14, 0x80000000, R16, 0x48, !PT ;  /* 0x800000000e007812 */ /* 0x000fe200078e4810 */
[----:B------:R-:W-:Y:S06]  /*09f0*/  BRA `(.L_x_13) ;  /* 0x00000000000c7947 */ /* 0x000fec0003800000 */
.L_x_6:
[----:B------:R-:W0:Y:S01]  /*0a00*/  MUFU.RSQ R0, -QNAN ;  /* 0xffc0000000007908 */ /* 0x000e220000001400 */
[----:B------:R-:W-:Y:S05]  /*0a10*/  BRA `(.L_x_13) ;  /* 0x0000000000047947 */ /* 0x000fea0003800000 */
.L_x_5:
[----:B------:R-:W-:-:S07]  /*0a20*/  FADD.FTZ R0, R0, R3 ;  /* 0x0000000300007221 */ /* 0x000fce0000010000 */
.L_x_13:
[----:B------:R-:W-:Y:S05]  /*0a30*/  BSYNC.RECONVERGENT B1 ;  /* 0x0000000000017941 */ /* 0x000fea0003800200 */
.L_x_3:
[----:B------:R-:W-:-:S04]  /*0a40*/  IMAD.MOV.U32 R13, RZ, RZ, 0x0 ;  /* 0x00000000ff0d7424 */ /* 0x000fc800078e00ff */
[----:B0-----:R-:W-:Y:S05]  /*0a50*/  RET.REL.NODEC R12 `(_Z13updatePhotonsP6Photonmf) ;  /* 0xfffffff40c687950 */ /* 0x001fea0003c3ffff */
.L_x_14:
        /* <DEDUP_REMOVED lines=10> */
.L_x_15:


//--------------------- .nv.shared.reserved.0     --------------------------
	.section	.nv.shared.reserved.0,"aw",@nobits
	.weak		__nv_reservedSMEM_offset_0_alias
	.size		__nv_reservedSMEM_offset_0_alias, 0, 64
	.other		__nv_reservedSMEM_offset_0_alias,@"STO_CUDA_RESERVED_SHARED STV_DEFAULT"
__nv_reservedSMEM_offset_0_alias:
	.zero		0
	.zero		64


//--------------------- .nv.constant0._Z13renderPhotonsPhP6Photonmmm --------------------------
	.section	.nv.constant0._Z13renderPhotonsPhP6Photonmmm,"a",@progbits
	.sectionflags	@""
	.align	4
.nv.constant0._Z13renderPhotonsPhP6Photonmmm:
	.zero		936


//--------------------- .nv.constant0._Z13updatePhotonsP6Photonmf --------------------------
	.section	.nv.constant0._Z13updatePhotonsP6Photonmf,"a",@progbits
	.sectionflags	@""
	.align	4
.nv.constant0._Z13updatePhotonsP6Photonmf:
	.zero		916


//--------------------- SYMBOLS --------------------------

	.type		.nv.reservedSmem.offset0,@object
	.size		.nv.reservedSmem.offset0,0x4
